//
// Generated by NVIDIA NVVM Compiler
//
// Compiler Build ID: CL-36424714
// Cuda compilation tools, release 13.0, V13.0.88
// Based on NVVM 20.0.0
//

.version 9.0
.target sm_100
.address_size 64

	// .globl	_Z9tCommTestP10commStructi

.visible .entry _Z9tCommTestP10commStructi(
	.param .u64 .ptr .align 1 _Z9tCommTestP10commStructi_param_0,
	.param .u32 _Z9tCommTestP10commStructi_param_1
)
{
	.reg .pred 	%p<6>;
	.reg .b16 	%rs<33>;
	.reg .b32 	%r<14>;
	.reg .b64 	%rd<9>;

	ld.param.u64 	%rd4, [_Z9tCommTestP10commStructi_param_0];
	ld.param.u32 	%r6, [_Z9tCommTestP10commStructi_param_1];
	cvta.to.global.u64 	%rd5, %rd4;
	mov.u32 	%r7, %ctaid.x;
	mov.u32 	%r8, %ntid.x;
	mov.u32 	%r9, %tid.x;
	mad.lo.s32 	%r1, %r7, %r8, %r9;
	shr.u32 	%r10, %r6, 31;
	add.s32 	%r11, %r6, %r10;
	shr.s32 	%r2, %r11, 1;
	mul.wide.s32 	%rd6, %r1, 8;
	add.s64 	%rd1, %rd5, %rd6;
	mul.wide.s32 	%rd7, %r2, 8;
	add.s64 	%rd2, %rd1, %rd7;
	sub.s32 	%r12, %r1, %r2;
	mul.wide.s32 	%rd8, %r12, 8;
	add.s64 	%rd3, %rd5, %rd8;
	mov.b32 	%r13, 0;
$L__BB0_1:
	setp.le.s32 	%p1, %r1, %r2;
	ld.global.u8 	%rs1, [%rd1];
	ld.global.u8 	%rs2, [%rd1+1];
	ld.global.u8 	%rs3, [%rd1+2];
	ld.global.u8 	%rs4, [%rd1+3];
	ld.global.u8 	%rs5, [%rd1+4];
	ld.global.u8 	%rs6, [%rd1+5];
	ld.global.u8 	%rs7, [%rd1+6];
	ld.global.u8 	%rs8, [%rd1+7];
	bar.sync 	0;
	@%p1 bra 	$L__BB0_3;
	st.global.u8 	[%rd3], %rs1;
	st.global.u8 	[%rd3+1], %rs2;
	st.global.u8 	[%rd3+2], %rs3;
	st.global.u8 	[%rd3+3], %rs4;
	st.global.u8 	[%rd3+4], %rs5;
	st.global.u8 	[%rd3+5], %rs6;
	st.global.u8 	[%rd3+6], %rs7;
	st.global.u8 	[%rd3+7], %rs8;
	bra.uni 	$L__BB0_4;
$L__BB0_3:
	st.global.u8 	[%rd2], %rs1;
	st.global.u8 	[%rd2+1], %rs2;
	st.global.u8 	[%rd2+2], %rs3;
	st.global.u8 	[%rd2+3], %rs4;
	st.global.u8 	[%rd2+4], %rs5;
	st.global.u8 	[%rd2+5], %rs6;
	st.global.u8 	[%rd2+6], %rs7;
	st.global.u8 	[%rd2+7], %rs8;
$L__BB0_4:
	setp.gt.s32 	%p2, %r1, %r2;
	bar.sync 	0;
	ld.global.u8 	%rs9, [%rd1];
	ld.global.u8 	%rs10, [%rd1+1];
	ld.global.u8 	%rs11, [%rd1+2];
	ld.global.u8 	%rs12, [%rd1+3];
	ld.global.u8 	%rs13, [%rd1+4];
	ld.global.u8 	%rs14, [%rd1+5];
	ld.global.u8 	%rs15, [%rd1+6];
	ld.global.u8 	%rs16, [%rd1+7];
	bar.sync 	0;
	@%p2 bra 	$L__BB0_6;
	st.global.u8 	[%rd2], %rs9;
	st.global.u8 	[%rd2+1], %rs10;
	st.global.u8 	[%rd2+2], %rs11;
	st.global.u8 	[%rd2+3], %rs12;
	st.global.u8 	[%rd2+4], %rs13;
	st.global.u8 	[%rd2+5], %rs14;
	st.global.u8 	[%rd2+6], %rs15;
	st.global.u8 	[%rd2+7], %rs16;
	bra.uni 	$L__BB0_7;
$L__BB0_6:
	st.global.u8 	[%rd3], %rs9;
	st.global.u8 	[%rd3+1], %rs10;
	st.global.u8 	[%rd3+2], %rs11;
	st.global.u8 	[%rd3+3], %rs12;
	st.global.u8 	[%rd3+4], %rs13;
	st.global.u8 	[%rd3+5], %rs14;
	st.global.u8 	[%rd3+6], %rs15;
	st.global.u8 	[%rd3+7], %rs16;
$L__BB0_7:
	setp.gt.s32 	%p3, %r1, %r2;
	bar.sync 	0;
	ld.global.u8 	%rs17, [%rd1];
	ld.global.u8 	%rs18, [%rd1+1];
	ld.global.u8 	%rs19, [%rd1+2];
	ld.global.u8 	%rs20, [%rd1+3];
	ld.global.u8 	%rs21, [%rd1+4];
	ld.global.u8 	%rs22, [%rd1+5];
	ld.global.u8 	%rs23, [%rd1+6];
	ld.global.u8 	%rs24, [%rd1+7];
	bar.sync 	0;
	@%p3 bra 	$L__BB0_9;
	st.global.u8 	[%rd2], %rs17;
	st.global.u8 	[%rd2+1], %rs18;
	st.global.u8 	[%rd2+2], %rs19;
	st.global.u8 	[%rd2+3], %rs20;
	st.global.u8 	[%rd2+4], %rs21;
	st.global.u8 	[%rd2+5], %rs22;
	st.global.u8 	[%rd2+6], %rs23;
	st.global.u8 	[%rd2+7], %rs24;
	bra.uni 	$L__BB0_10;
$L__BB0_9:
	st.global.u8 	[%rd3], %rs17;
	st.global.u8 	[%rd3+1], %rs18;
	st.global.u8 	[%rd3+2], %rs19;
	st.global.u8 	[%rd3+3], %rs20;
	st.global.u8 	[%rd3+4], %rs21;
	st.global.u8 	[%rd3+5], %rs22;
	st.global.u8 	[%rd3+6], %rs23;
	st.global.u8 	[%rd3+7], %rs24;
$L__BB0_10:
	setp.gt.s32 	%p4, %r1, %r2;
	bar.sync 	0;
	ld.global.u8 	%rs25, [%rd1];
	ld.global.u8 	%rs26, [%rd1+1];
	ld.global.u8 	%rs27, [%rd1+2];
	ld.global.u8 	%rs28, [%rd1+3];
	ld.global.u8 	%rs29, [%rd1+4];
	ld.global.u8 	%rs30, [%rd1+5];
	ld.global.u8 	%rs31, [%rd1+6];
	ld.global.u8 	%rs32, [%rd1+7];
	bar.sync 	0;
	@%p4 bra 	$L__BB0_12;
	st.global.u8 	[%rd2], %rs25;
	st.global.u8 	[%rd2+1], %rs26;
	st.global.u8 	[%rd2+2], %rs27;
	st.global.u8 	[%rd2+3], %rs28;
	st.global.u8 	[%rd2+4], %rs29;
	st.global.u8 	[%rd2+5], %rs30;
	st.global.u8 	[%rd2+6], %rs31;
	st.global.u8 	[%rd2+7], %rs32;
	bra.uni 	$L__BB0_13;
$L__BB0_12:
	st.global.u8 	[%rd3], %rs25;
	st.global.u8 	[%rd3+1], %rs26;
	st.global.u8 	[%rd3+2], %rs27;
	st.global.u8 	[%rd3+3], %rs28;
	st.global.u8 	[%rd3+4], %rs29;
	st.global.u8 	[%rd3+5], %rs30;
	st.global.u8 	[%rd3+6], %rs31;
	st.global.u8 	[%rd3+7], %rs32;
$L__BB0_13:
	bar.sync 	0;
	add.s32 	%r13, %r13, 4;
	setp.ne.s32 	%p5, %r13, 1000000;
	@%p5 bra 	$L__BB0_1;
	ret;

}


// ===== COMPILED SASS (sm_100) =====

	.target	sm_100

	.elftype	@"ET_EXEC"


//--------------------- .note.nv.tkinfo           --------------------------
	.section	.note.nv.tkinfo,"",@"SHT_NOTE"
	.sectionflags	@"SHF_NOTE_NV_TKINFO"
	.tkinfo
        /*0018*/ 	.word	0x00000002
        /*0030*/ 	.string	""
        /*0030*/ 	.string	"ptxas"
        /*0030*/ 	.string	"Cuda compilation tools, release 13.0, V13.0.88"
        /*0030*/ 	.string	"Build cuda_13.0.r13.0/compiler.36424714_0"
        /*0030*/ 	.string	"-arch sm_100 -m 64 "



//--------------------- .note.nv.cuinfo           --------------------------
	.section	.note.nv.cuinfo,"",@"SHT_NOTE"
	.sectionflags	@"SHF_NOTE_NV_CUINFO"
        /*0018*/ 	.short	0x0002
        /*001a*/ 	.short	0x0064
        /*001c*/ 	.short	0x0082
	.zero		2


//--------------------- .nv.info                  --------------------------
	.section	.nv.info,"",@"SHT_CUDA_INFO"
	.align	4


	//----- nvinfo : EIATTR_REGCOUNT
	.align		4
        /*0000*/ 	.byte	0x04, 0x2f
        /*0002*/ 	.short	(.L_1 - .L_0)
	.align		4
.L_0:
        /*0004*/ 	.word	index@(_Z9tCommTestP10commStructi)
        /*0008*/ 	.word	0x00000020


	//----- nvinfo : EIATTR_FRAME_SIZE
	.align		4
.L_1:
        /*000c*/ 	.byte	0x04, 0x11
        /*000e*/ 	.short	(.L_3 - .L_2)
	.align		4
.L_2:
        /*0010*/ 	.word	index@(_Z9tCommTestP10commStructi)
        /*0014*/ 	.word	0x00000000


	//----- nvinfo : EIATTR_MIN_STACK_SIZE
	.align		4
.L_3:
        /*0018*/ 	.byte	0x04, 0x12
        /*001a*/ 	.short	(.L_5 - .L_4)
	.align		4
.L_4:
        /*001c*/ 	.word	index@(_Z9tCommTestP10commStructi)
        /*0020*/ 	.word	0x00000000
.L_5:


//--------------------- .nv.compat                --------------------------
	.section	.nv.compat,"",@"SHT_CUDA_COMPAT_INFO"
	.align	4
        /*0000*/ 	.byte	0x02, 0x09, 0x00, 0x00, 0x02, 0x02, 0x01, 0x00, 0x02, 0x05, 0x05, 0x00, 0x03, 0x07, 0x01, 0x01
        /*0010*/ 	.byte	0x02, 0x03, 0x00, 0x00, 0x02, 0x06, 0x01, 0x00, 0x04, 0x0b, 0x08, 0x00, 0x09, 0x00, 0x00, 0x00
        /*0020*/ 	.byte	0x00, 0x00, 0x00, 0x00


//--------------------- .nv.info._Z9tCommTestP10commStructi --------------------------
	.section	.nv.info._Z9tCommTestP10commStructi,"",@"SHT_CUDA_INFO"
	.sectionflags	@""
	.align	4


	//----- nvinfo : EIATTR_CUDA_API_VERSION
	.align		4
        /*0000*/ 	.byte	0x04, 0x37
        /*0002*/ 	.short	(.L_7 - .L_6)
.L_6:
        /*0004*/ 	.word	0x00000082


	//----- nvinfo : EIATTR_KPARAM_INFO
	.align		4
.L_7:
        /*0008*/ 	.byte	0x04, 0x17
        /*000a*/ 	.short	(.L_9 - .L_8)
.L_8:
        /*000c*/ 	.word	0x00000000
        /*0010*/ 	.short	0x0001
        /*0012*/ 	.short	0x0008
        /*0014*/ 	.byte	0x00, 0xf0, 0x11, 0x00


	//----- nvinfo : EIATTR_KPARAM_INFO
	.align		4
.L_9:
        /*0018*/ 	.byte	0x04, 0x17
        /*001a*/ 	.short	(.L_11 - .L_10)
.L_10:
        /*001c*/ 	.word	0x00000000
        /*0020*/ 	.short	0x0000
        /*0022*/ 	.short	0x0000
        /*0024*/ 	.byte	0x00, 0xf5, 0x21, 0x00


	//----- nvinfo : EIATTR_SPARSE_MMA_MASK
	.align		4
.L_11:
        /*0028*/ 	.byte	0x03, 0x50
        /*002a*/ 	.short	0x0000


	//----- nvinfo : EIATTR_MAXREG_COUNT
	.align		4
        /*002c*/ 	.byte	0x03, 0x1b
        /*002e*/ 	.short	0x00ff


	//----- nvinfo : EIATTR_NUM_BARRIERS
	.align		4
        /*0030*/ 	.byte	0x02, 0x4c
        /*0032*/ 	.byte	0x01
	.zero		1


	//----- nvinfo : EIATTR_MERCURY_ISA_VERSION
	.align		4
        /*0034*/ 	.byte	0x03, 0x5f
        /*0036*/ 	.short	0x0101


	//----- nvinfo : EIATTR_VRC_CTA_INIT_COUNT
	.align		4
        /*0038*/ 	.byte	0x02, 0x4a
	.zero		1
	.zero		1


	//----- nvinfo : EIATTR_EXIT_INSTR_OFFSETS
	.align		4
        /*003c*/ 	.byte	0x04, 0x1c
        /*003e*/ 	.short	(.L_13 - .L_12)


	//   ....[0]....
.L_12:
        /*0040*/ 	.word	0x00000800


	//----- nvinfo : EIATTR_CRS_STACK_SIZE
	.align		4
.L_13:
        /*0044*/ 	.byte	0x04, 0x1e
        /*0046*/ 	.short	(.L_15 - .L_14)
.L_14:
        /*0048*/ 	.word	0x00000000


	//----- nvinfo : EIATTR_CBANK_PARAM_SIZE
	.align		4
.L_15:
        /*004c*/ 	.byte	0x03, 0x19
        /*004e*/ 	.short	0x000c


	//----- nvinfo : EIATTR_PARAM_CBANK
	.align		4
        /*0050*/ 	.byte	0x04, 0x0a
        /*0052*/ 	.short	(.L_17 - .L_16)
	.align		4
.L_16:
        /*0054*/ 	.word	index@(.nv.constant0._Z9tCommTestP10commStructi)
        /*0058*/ 	.short	0x0380
        /*005a*/ 	.short	0x000c


	//----- nvinfo : EIATTR_SW_WAR
	.align		4
.L_17:
        /*005c*/ 	.byte	0x04, 0x36
        /*005e*/ 	.short	(.L_19 - .L_18)
.L_18:
        /*0060*/ 	.word	0x00000008
.L_19:


//--------------------- .nv.callgraph             --------------------------
	.section	.nv.callgraph,"",@"SHT_CUDA_CALLGRAPH"
	.align	4
	.sectionentsize	8
	.align		4
        /*0000*/ 	.word	0x00000000
	.align		4
        /*0004*/ 	.word	0xffffffff
	.align		4
        /*0008*/ 	.word	0x00000000
	.align		4
        /*000c*/ 	.word	0xfffffffe
	.align		4
        /*0010*/ 	.word	0x00000000
	.align		4
        /*0014*/ 	.word	0xfffffffd
	.align		4
        /*0018*/ 	.word	0x00000000
	.align		4
        /*001c*/ 	.word	0xfffffffc


//--------------------- .text._Z9tCommTestP10commStructi --------------------------
	.section	.text._Z9tCommTestP10commStructi,"ax",@progbits
	.align	128
        .global         _Z9tCommTestP10commStructi
        .type           _Z9tCommTestP10commStructi,@function
        .size           _Z9tCommTestP10commStructi,(.L_x_5 - _Z9tCommTestP10commStructi)
        .other          _Z9tCommTestP10commStructi,@"STO_CUDA_ENTRY STV_DEFAULT"
_Z9tCommTestP10commStructi:
.text._Z9tCommTestP10commStructi:
[----:B------:R-:W-:Y:S01]  /*0000*/  LDC R1, c[0x0][0x37c] ;  /* 0x0000df00ff017b82 */ /* 0x000fe20000000800 */
[----:B------:R-:W0:Y:S07]  /*0010*/  S2R R3, SR_TID.X ;  /* 0x0000000000037919 */ /* 0x000e2e0000002100 */
[----:B------:R-:W1:Y:S01]  /*0020*/  LDC R9, c[0x0][0x388] ;  /* 0x0000e200ff097b82 */ /* 0x000e620000000800 */
[----:B------:R-:W2:Y:S07]  /*0030*/  LDCU.64 UR6, c[0x0][0x358] ;  /* 0x00006b00ff0677ac */ /* 0x000eae0008000a00 */
[----:B------:R-:W0:Y:S08]  /*0040*/  S2UR UR4, SR_CTAID.X ;  /* 0x00000000000479c3 */ /* 0x000e300000002500 */
[----:B------:R-:W0:Y:S08]  /*0050*/  LDC R0, c[0x0][0x360] ;  /* 0x0000d800ff007b82 */ /* 0x000e300000000800 */
[----:B------:R-:W3:Y:S01]  /*0060*/  LDC.64 R4, c[0x0][0x380] ;  /* 0x0000e000ff047b82 */ /* 0x000ee20000000a00 */
[----:B-1----:R-:W-:-:S04]  /*0070*/  LEA.HI R9, R9, R9, RZ, 0x1 ;  /* 0x0000000909097211 */ /* 0x002fc800078f08ff */
[----:B------:R-:W-:Y:S01]  /*0080*/  SHF.R.S32.HI R9, RZ, 0x1, R9 ;  /* 0x00000001ff097819 */ /* 0x000fe20000011409 */
[----:B0-----:R-:W-:Y:S01]  /*0090*/  IMAD R0, R0, UR4, R3 ;  /* 0x0000000400007c24 */ /* 0x001fe2000f8e0203 */
[----:B------:R-:W-:-:S04]  /*00a0*/  UMOV UR4, URZ ;  /* 0x000000ff00047c82 */ /* 0x000fc80008000000 */
[CC--:B------:R-:W-:Y:S02]  /*00b0*/  IADD3 R7, PT, PT, R0.reuse, -R9.reuse, RZ ;  /* 0x8000000900077210 */ /* 0x0c0fe40007ffe0ff */
[C---:B------:R-:W-:Y:S01]  /*00c0*/  ISETP.GT.AND P0, PT, R0.reuse, R9, PT ;  /* 0x000000090000720c */ /* 0x040fe20003f04270 */
[----:B---3--:R-:W-:-:S04]  /*00d0*/  IMAD.WIDE R2, R0, 0x8, R4 ;  /* 0x0000000800027825 */ /* 0x008fc800078e0204 */
[----:B------:R-:W-:-:S04]  /*00e0*/  IMAD.WIDE R4, R7, 0x8, R4 ;  /* 0x0000000807047825 */ /* 0x000fc800078e0204 */
[----:B--2---:R-:W-:-:S07]  /*00f0*/  IMAD.WIDE R6, R9, 0x8, R2 ;  /* 0x0000000809067825 */ /* 0x004fce00078e0202 */
.L_x_3:
[----:B-12---:R-:W2:Y:S04]  /*0100*/  LDG.E.U8 R11, desc[UR6][R2.64] ;  /* 0x00000006020b7981 */ /* 0x006ea8000c1e1100 */
[----:B------:R-:W3:Y:S04]  /*0110*/  LDG.E.U8 R13, desc[UR6][R2.64+0x1] ;  /* 0x00000106020d7981 */ /* 0x000ee8000c1e1100 */
[----:B------:R-:W4:Y:S04]  /*0120*/  LDG.E.U8 R15, desc[UR6][R2.64+0x2] ;  /* 0x00000206020f7981 */ /* 0x000f28000c1e1100 */
[----:B------:R-:W4:Y:S04]  /*0130*/  LDG.E.U8 R17, desc[UR6][R2.64+0x3] ;  /* 0x0000030602117981 */ /* 0x000f28000c1e1100 */
[----:B------:R-:W4:Y:S04]  /*0140*/  LDG.E.U8 R19, desc[UR6][R2.64+0x4] ;  /* 0x0000040602137981 */ /* 0x000f28000c1e1100 */
[----:B------:R-:W4:Y:S04]  /*0150*/  LDG.E.U8 R21, desc[UR6][R2.64+0x5] ;  /* 0x0000050602157981 */ /* 0x000f28000c1e1100 */
[----:B------:R-:W4:Y:S04]  /*0160*/  LDG.E.U8 R23, desc[UR6][R2.64+0x6] ;  /* 0x0000060602177981 */ /* 0x000f28000c1e1100 */
[----:B------:R-:W4:Y:S01]  /*0170*/  LDG.E.U8 R25, desc[UR6][R2.64+0x7] ;  /* 0x0000070602197981 */ /* 0x000f22000c1e1100 */
[----:B------:R-:W-:Y:S06]  /*0180*/  BAR.SYNC.DEFER_BLOCKING 0x0 ;  /* 0x0000000000007b1d */ /* 0x000fec0000010000 */
[----:B--2---:R-:W-:Y:S04]  /*0190*/  @P0 STG.E.U8 desc[UR6][R4.64], R11 ;  /* 0x0000000b04000986 */ /* 0x004fe8000c101106 */
[----:B---3--:R-:W-:Y:S04]  /*01a0*/  @P0 STG.E.U8 desc[UR6][R4.64+0x1], R13 ;  /* 0x0000010d04000986 */ /* 0x008fe8000c101106 */
[----:B----4-:R-:W-:Y:S04]  /*01b0*/  @P0 STG.E.U8 desc[UR6][R4.64+0x2], R15 ;  /* 0x0000020f04000986 */ /* 0x010fe8000c101106 */
[----:B------:R-:W-:Y:S04]  /*01c0*/  @P0 STG.E.U8 desc[UR6][R4.64+0x3], R17 ;  /* 0x0000031104000986 */ /* 0x000fe8000c101106 */
[----:B------:R-:W-:Y:S04]  /*01d0*/  @P0 STG.E.U8 desc[UR6][R4.64+0x4], R19 ;  /* 0x0000041304000986 */ /* 0x000fe8000c101106 */
[----:B------:R-:W-:Y:S04]  /*01e0*/  @P0 STG.E.U8 desc[UR6][R4.64+0x5], R21 ;  /* 0x0000051504000986 */ /* 0x000fe8000c101106 */
[----:B------:R-:W-:Y:S04]  /*01f0*/  @P0 STG.E.U8 desc[UR6][R4.64+0x6], R23 ;  /* 0x0000061704000986 */ /* 0x000fe8000c101106 */
[----:B------:R-:W-:Y:S04]  /*0200*/  @P0 STG.E.U8 desc[UR6][R4.64+0x7], R25 ;  /* 0x0000071904000986 */ /* 0x000fe8000c101106 */
[----:B0-----:R0:W-:Y:S04]  /*0210*/  @!P0 STG.E.U8 desc[UR6][R6.64], R11 ;  /* 0x0000000b06008986 */ /* 0x0011e8000c101106 */
[----:B------:R1:W-:Y:S04]  /*0220*/  @!P0 STG.E.U8 desc[UR6][R6.64+0x1], R13 ;  /* 0x0000010d06008986 */ /* 0x0003e8000c101106 */
[----:B------:R2:W-:Y:S04]  /*0230*/  @!P0 STG.E.U8 desc[UR6][R6.64+0x2], R15 ;  /* 0x0000020f06008986 */ /* 0x0005e8000c101106 */
[----:B------:R3:W-:Y:S04]  /*0240*/  @!P0 STG.E.U8 desc[UR6][R6.64+0x3], R17 ;  /* 0x0000031106008986 */ /* 0x0007e8000c101106 */
[----:B------:R4:W-:Y:S04]  /*0250*/  @!P0 STG.E.U8 desc[UR6][R6.64+0x4], R19 ;  /* 0x0000041306008986 */ /* 0x0009e8000c101106 */
[----:B------:R4:W-:Y:S04]  /*0260*/  @!P0 STG.E.U8 desc[UR6][R6.64+0x5], R21 ;  /* 0x0000051506008986 */ /* 0x0009e8000c101106 */
[----:B------:R4:W-:Y:S04]  /*0270*/  @!P0 STG.E.U8 desc[UR6][R6.64+0x6], R23 ;  /* 0x0000061706008986 */ /* 0x0009e8000c101106 */
[----:B------:R4:W-:Y:S01]  /*0280*/  @!P0 STG.E.U8 desc[UR6][R6.64+0x7], R25 ;  /* 0x0000071906008986 */ /* 0x0009e2000c101106 */
[----:B------:R-:W-:Y:S06]  /*0290*/  BAR.SYNC.DEFER_BLOCKING 0x0 ;  /* 0x0000000000007b1d */ /* 0x000fec0000010000 */
[----:B------:R-:W4:Y:S04]  /*02a0*/  LDG.E.U8 R27, desc[UR6][R2.64] ;  /* 0x00000006021b7981 */ /* 0x000f28000c1e1100 */
[----:B------:R-:W4:Y:S04]  /*02b0*/  LDG.E.U8 R29, desc[UR6][R2.64+0x1] ;  /* 0x00000106021d7981 */ /* 0x000f28000c1e1100 */
[----:B0-----:R-:W4:Y:S04]  /*02c0*/  LDG.E.U8 R11, desc[UR6][R2.64+0x2] ;  /* 0x00000206020b7981 */ /* 0x001f28000c1e1100 */
[----:B-1----:R-:W4:Y:S04]  /*02d0*/  LDG.E.U8 R13, desc[UR6][R2.64+0x3] ;  /* 0x00000306020d7981 */ /* 0x002f28000c1e1100 */
[----:B--2---:R-:W2:Y:S04]  /*02e0*/  LDG.E.U8 R15, desc[UR6][R2.64+0x4] ;  /* 0x00000406020f7981 */ /* 0x004ea8000c1e1100 */
[----:B---3--:R-:W3:Y:S04]  /*02f0*/  LDG.E.U8 R17, desc[UR6][R2.64+0x5] ;  /* 0x0000050602117981 */ /* 0x008ee8000c1e1100 */
[----:B----4-:R-:W4:Y:S04]  /*0300*/  LDG.E.U8 R19, desc[UR6][R2.64+0x6] ;  /* 0x0000060602137981 */ /* 0x010f28000c1e1100 */
[----:B------:R-:W4:Y:S01]  /*0310*/  LDG.E.U8 R21, desc[UR6][R2.64+0x7] ;  /* 0x0000070602157981 */ /* 0x000f22000c1e1100 */
[----:B------:R-:W-:Y:S01]  /*0320*/  BAR.SYNC.DEFER_BLOCKING 0x0 ;  /* 0x0000000000007b1d */ /* 0x000fe20000010000 */
[----:B------:R-:W-:-:S13]  /*0330*/  ISETP.GT.AND P1, PT, R0, R9, PT ;  /* 0x000000090000720c */ /* 0x000fda0003f24270 */
[----:B------:R-:W-:Y:S04]  /*0340*/  @!P1 STG.E.U8 desc[UR6][R6.64], R27 ;  /* 0x0000001b06009986 */ /* 0x000fe8000c101106 */
[----:B------:R-:W-:Y:S04]  /*0350*/  @!P1 STG.E.U8 desc[UR6][R6.64+0x1], R29 ;  /* 0x0000011d06009986 */ /* 0x000fe8000c101106 */
[----:B------:R-:W-:Y:S04]  /*0360*/  @!P1 STG.E.U8 desc[UR6][R6.64+0x2], R11 ;  /* 0x0000020b06009986 */ /* 0x000fe8000c101106 */
[----:B------:R-:W-:Y:S04]  /*0370*/  @!P1 STG.E.U8 desc[UR6][R6.64+0x3], R13 ;  /* 0x0000030d06009986 */ /* 0x000fe8000c101106 */
[----:B--2---:R-:W-:Y:S04]  /*0380*/  @!P1 STG.E.U8 desc[UR6][R6.64+0x4], R15 ;  /* 0x0000040f06009986 */ /* 0x004fe8000c101106 */
[----:B---3--:R-:W-:Y:S04]  /*0390*/  @!P1 STG.E.U8 desc[UR6][R6.64+0x5], R17 ;  /* 0x0000051106009986 */ /* 0x008fe8000c101106 */
[----:B----4-:R-:W-:Y:S04]  /*03a0*/  @!P1 STG.E.U8 desc[UR6][R6.64+0x6], R19 ;  /* 0x0000061306009986 */ /* 0x010fe8000c101106 */
[----:B------:R-:W-:Y:S04]  /*03b0*/  @!P1 STG.E.U8 desc[UR6][R6.64+0x7], R21 ;  /* 0x0000071506009986 */ /* 0x000fe8000c101106 */
[----:B------:R0:W-:Y:S04]  /*03c0*/  @P1 STG.E.U8 desc[UR6][R4.64], R27 ;  /* 0x0000001b04001986 */ /* 0x0001e8000c101106 */
[----:B------:R1:W-:Y:S04]  /*03d0*/  @P1 STG.E.U8 desc[UR6][R4.64+0x1], R29 ;  /* 0x0000011d04001986 */ /* 0x0003e8000c101106 */
[----:B------:R2:W-:Y:S04]  /*03e0*/  @P1 STG.E.U8 desc[UR6][R4.64+0x2], R11 ;  /* 0x0000020b04001986 */ /* 0x0005e8000c101106 */
[----:B------:R3:W-:Y:S04]  /*03f0*/  @P1 STG.E.U8 desc[UR6][R4.64+0x3], R13 ;  /* 0x0000030d04001986 */ /* 0x0007e8000c101106 */
[----:B------:R4:W-:Y:S04]  /*0400*/  @P1 STG.E.U8 desc[UR6][R4.64+0x4], R15 ;  /* 0x0000040f04001986 */ /* 0x0009e8000c101106 */
[----:B------:R4:W-:Y:S04]  /*0410*/  @P1 STG.E.U8 desc[UR6][R4.64+0x5], R17 ;  /* 0x0000051104001986 */ /* 0x0009e8000c101106 */
[----:B------:R4:W-:Y:S04]  /*0420*/  @P1 STG.E.U8 desc[UR6][R4.64+0x6], R19 ;  /* 0x0000061304001986 */ /* 0x0009e8000c101106 */
[----:B------:R4:W-:Y:S01]  /*0430*/  @P1 STG.E.U8 desc[UR6][R4.64+0x7], R21 ;  /* 0x0000071504001986 */ /* 0x0009e2000c101106 */
        /* <DEDUP_REMOVED lines=10> */
[----:B------:R-:W-:-:S04]  /*04e0*/  UIADD3 UR4, UPT, UPT, UR4, 0x4, URZ ;  /* 0x0000000404047890 */ /* 0x000fc8000fffe0ff */
[----:B------:R-:W-:Y:S01]  /*04f0*/  UISETP.NE.AND UP0, UPT, UR4, 0xf4240, UPT ;  /* 0x000f42400400788c */ /* 0x000fe2000bf05270 */
[----:B------:R-:W-:Y:S01]  /*0500*/  BSSY.RECONVERGENT B0, `(.L_x_0) ;  /* 0x000002d000007945 */ /* 0x000fe20003800200 */
        /* <DEDUP_REMOVED lines=17> */
[----:B------:R1:W5:Y:S04]  /*0620*/  LDG.E.U8 R19, desc[UR6][R2.64] ;  /* 0x0000000602137981 */ /* 0x000368000c1e1100 */
[----:B------:R2:W5:Y:S04]  /*0630*/  LDG.E.U8 R21, desc[UR6][R2.64+0x1] ;  /* 0x0000010602157981 */ /* 0x000568000c1e1100 */
[----:B0-----:R0:W5:Y:S04]  /*0640*/  LDG.E.U8 R23, desc[UR6][R2.64+0x2] ;  /* 0x0000020602177981 */ /* 0x001168000c1e1100 */
[----:B-1----:R0:W5:Y:S04]  /*0650*/  LDG.E.U8 R25, desc[UR6][R2.64+0x3] ;  /* 0x0000030602197981 */ /* 0x002168000c1e1100 */
[----:B--2---:R0:W5:Y:S04]  /*0660*/  LDG.E.U8 R27, desc[UR6][R2.64+0x4] ;  /* 0x00000406021b7981 */ /* 0x004168000c1e1100 */
[----:B---3--:R0:W5:Y:S04]  /*0670*/  LDG.E.U8 R29, desc[UR6][R2.64+0x5] ;  /* 0x00000506021d7981 */ /* 0x008168000c1e1100 */
[----:B----4-:R0:W5:Y:S04]  /*0680*/  LDG.E.U8 R11, desc[UR6][R2.64+0x6] ;  /* 0x00000606020b7981 */ /* 0x010168000c1e1100 */
[----:B------:R0:W5:Y:S01]  /*0690*/  LDG.E.U8 R13, desc[UR6][R2.64+0x7] ;  /* 0x00000706020d7981 */ /* 0x000162000c1e1100 */
[----:B------:R-:W-:Y:S06]  /*06a0*/  BAR.SYNC.DEFER_BLOCKING 0x0 ;  /* 0x0000000000007b1d */ /* 0x000fec0000010000 */
[----:B------:R-:W-:Y:S05]  /*06b0*/  @P1 BRA `(.L_x_1) ;  /* 0x0000000000241947 */ /* 0x000fea0003800000 */
[----:B-----5:R1:W-:Y:S04]  /*06c0*/  STG.E.U8 desc[UR6][R6.64], R19 ;  /* 0x0000001306007986 */ /* 0x0203e8000c101106 */
[----:B------:R1:W-:Y:S04]  /*06d0*/  STG.E.U8 desc[UR6][R6.64+0x1], R21 ;  /* 0x0000011506007986 */ /* 0x0003e8000c101106 */
[----:B------:R1:W-:Y:S04]  /*06e0*/  STG.E.U8 desc[UR6][R6.64+0x2], R23 ;  /* 0x0000021706007986 */ /* 0x0003e8000c101106 */
[----:B------:R1:W-:Y:S04]  /*06f0*/  STG.E.U8 desc[UR6][R6.64+0x3], R25 ;  /* 0x0000031906007986 */ /* 0x0003e8000c101106 */
[----:B------:R1:W-:Y:S04]  /*0700*/  STG.E.U8 desc[UR6][R6.64+0x4], R27 ;  /* 0x0000041b06007986 */ /* 0x0003e8000c101106 */
[----:B------:R1:W-:Y:S04]  /*0710*/  STG.E.U8 desc[UR6][R6.64+0x5], R29 ;  /* 0x0000051d06007986 */ /* 0x0003e8000c101106 */
[----:B------:R1:W-:Y:S04]  /*0720*/  STG.E.U8 desc[UR6][R6.64+0x6], R11 ;  /* 0x0000060b06007986 */ /* 0x0003e8000c101106 */
[----:B------:R1:W-:Y:S01]  /*0730*/  STG.E.U8 desc[UR6][R6.64+0x7], R13 ;  /* 0x0000070d06007986 */ /* 0x0003e2000c101106 */
[----:B------:R-:W-:Y:S05]  /*0740*/  BRA `(.L_x_2) ;  /* 0x0000000000207947 */ /* 0x000fea0003800000 */
.L_x_1:
[----:B-----5:R2:W-:Y:S04]  /*0750*/  STG.E.U8 desc[UR6][R4.64], R19 ;  /* 0x0000001304007986 */ /* 0x0205e8000c101106 */
[----:B------:R2:W-:Y:S04]  /*0760*/  STG.E.U8 desc[UR6][R4.64+0x1], R21 ;  /* 0x0000011504007986 */ /* 0x0005e8000c101106 */
[----:B------:R2:W-:Y:S04]  /*0770*/  STG.E.U8 desc[UR6][R4.64+0x2], R23 ;  /* 0x0000021704007986 */ /* 0x0005e8000c101106 */
[----:B------:R2:W-:Y:S04]  /*0780*/  STG.E.U8 desc[UR6][R4.64+0x3], R25 ;  /* 0x0000031904007986 */ /* 0x0005e8000c101106 */
[----:B------:R2:W-:Y:S04]  /*0790*/  STG.E.U8 desc[UR6][R4.64+0x4], R27 ;  /* 0x0000041b04007986 */ /* 0x0005e8000c101106 */
[----:B------:R2:W-:Y:S04]  /*07a0*/  STG.E.U8 desc[UR6][R4.64+0x5], R29 ;  /* 0x0000051d04007986 */ /* 0x0005e8000c101106 */
[----:B------:R2:W-:Y:S04]  /*07b0*/  STG.E.U8 desc[UR6][R4.64+0x6], R11 ;  /* 0x0000060b04007986 */ /* 0x0005e8000c101106 */
[----:B------:R2:W-:Y:S02]  /*07c0*/  STG.E.U8 desc[UR6][R4.64+0x7], R13 ;  /* 0x0000070d04007986 */ /* 0x0005e4000c101106 */
.L_x_2:
[----:B------:R-:W-:Y:S05]  /*07d0*/  BSYNC.RECONVERGENT B0 ;  /* 0x0000000000007941 */ /* 0x000fea0003800200 */
.L_x_0:
[----:B------:R-:W-:Y:S06]  /*07e0*/  BAR.SYNC.DEFER_BLOCKING 0x0 ;  /* 0x0000000000007b1d */ /* 0x000fec0000010000 */
[----:B------:R-:W-:Y:S05]  /*07f0*/  BRA.U UP0, `(.L_x_3) ;  /* 0xfffffff900407547 */ /* 0x000fea000b83ffff */
[----:B------:R-:W-:Y:S05]  /*0800*/  EXIT ;  /* 0x000000000000794d */ /* 0x000fea0003800000 */
.L_x_4:
[----:B------:R-:W-:-:S00]  /*0810*/  BRA `(.L_x_4) ;  /* 0xfffffffc00fc7947 */ /* 0x000fc0000383ffff */
[----:B------:R-:W-:-:S00]  /*0820*/  NOP ;  /* 0x0000000000007918 */ /* 0x000fc00000000000 */
        /* <DEDUP_REMOVED lines=13> */
.L_x_5:


//--------------------- .nv.shared.reserved.0     --------------------------
	.section	.nv.shared.reserved.0,"aw",@nobits
	.weak		__nv_reservedSMEM_offset_0_alias
	.size		__nv_reservedSMEM_offset_0_alias, 0, 64
	.other		__nv_reservedSMEM_offset_0_alias,@"STO_CUDA_RESERVED_SHARED STV_DEFAULT"
__nv_reservedSMEM_offset_0_alias:
	.zero		0
	.zero		64


//--------------------- .nv.constant0._Z9tCommTestP10commStructi --------------------------
	.section	.nv.constant0._Z9tCommTestP10commStructi,"a",@progbits
	.sectionflags	@""
	.align	4
.nv.constant0._Z9tCommTestP10commStructi:
	.zero		908


//--------------------- SYMBOLS --------------------------

	.type		.nv.reservedSmem.offset0,@object
	.size		.nv.reservedSmem.offset0,0x4
